//
// Generated by NVIDIA NVVM Compiler
//
// Compiler Build ID: CL-36424714
// Cuda compilation tools, release 13.0, V13.0.88
// Based on NVVM 20.0.0
//

.version 9.0
.target sm_100
.address_size 64

	// .globl	_Z12matmulKernelPiS_S_iii

.visible .entry _Z12matmulKernelPiS_S_iii(
	.param .u64 .ptr .align 1 _Z12matmulKernelPiS_S_iii_param_0,
	.param .u64 .ptr .align 1 _Z12matmulKernelPiS_S_iii_param_1,
	.param .u64 .ptr .align 1 _Z12matmulKernelPiS_S_iii_param_2,
	.param .u32 _Z12matmulKernelPiS_S_iii_param_3,
	.param .u32 _Z12matmulKernelPiS_S_iii_param_4,
	.param .u32 _Z12matmulKernelPiS_S_iii_param_5
)
{
	.reg .pred 	%p<13>;
	.reg .b32 	%r<107>;
	.reg .b64 	%rd<53>;

	ld.param.u64 	%rd7, [_Z12matmulKernelPiS_S_iii_param_0];
	ld.param.u64 	%rd8, [_Z12matmulKernelPiS_S_iii_param_1];
	ld.param.u64 	%rd6, [_Z12matmulKernelPiS_S_iii_param_2];
	ld.param.u32 	%r32, [_Z12matmulKernelPiS_S_iii_param_3];
	ld.param.u32 	%r30, [_Z12matmulKernelPiS_S_iii_param_4];
	ld.param.u32 	%r31, [_Z12matmulKernelPiS_S_iii_param_5];
	cvta.to.global.u64 	%rd1, %rd8;
	cvta.to.global.u64 	%rd2, %rd7;
	mov.u32 	%r33, %ctaid.x;
	mov.u32 	%r34, %ntid.x;
	mov.u32 	%r35, %tid.x;
	mad.lo.s32 	%r1, %r33, %r34, %r35;
	mov.u32 	%r36, %ctaid.y;
	mov.u32 	%r37, %ntid.y;
	mov.u32 	%r38, %tid.y;
	mad.lo.s32 	%r2, %r36, %r37, %r38;
	setp.ge.s32 	%p1, %r2, %r32;
	setp.ge.s32 	%p2, %r1, %r30;
	or.pred  	%p3, %p1, %p2;
	@%p3 bra 	$L__BB0_14;
	setp.lt.s32 	%p4, %r31, 1;
	mov.b32 	%r106, 0;
	@%p4 bra 	$L__BB0_13;
	mul.lo.s32 	%r3, %r31, %r2;
	and.b32  	%r4, %r31, 7;
	setp.lt.u32 	%p5, %r31, 8;
	mov.b32 	%r101, 0;
	mov.u32 	%r106, %r101;
	@%p5 bra 	$L__BB0_5;
	and.b32  	%r101, %r31, 2147483640;
	neg.s32 	%r95, %r101;
	shl.b32 	%r7, %r30, 3;
	mul.wide.u32 	%rd9, %r3, 4;
	add.s64 	%rd10, %rd9, %rd2;
	add.s64 	%rd52, %rd10, 16;
	mov.b32 	%r106, 0;
	mul.wide.s32 	%rd13, %r30, 4;
	mov.u32 	%r94, %r1;
$L__BB0_4:
	.pragma "nounroll";
	ld.global.u32 	%r43, [%rd52+-16];
	mul.wide.s32 	%rd11, %r94, 4;
	add.s64 	%rd12, %rd1, %rd11;
	ld.global.u32 	%r44, [%rd12];
	mad.lo.s32 	%r45, %r44, %r43, %r106;
	ld.global.u32 	%r46, [%rd52+-12];
	add.s64 	%rd14, %rd12, %rd13;
	ld.global.u32 	%r47, [%rd14];
	mad.lo.s32 	%r48, %r47, %r46, %r45;
	ld.global.u32 	%r49, [%rd52+-8];
	add.s64 	%rd15, %rd14, %rd13;
	ld.global.u32 	%r50, [%rd15];
	mad.lo.s32 	%r51, %r50, %r49, %r48;
	ld.global.u32 	%r52, [%rd52+-4];
	add.s64 	%rd16, %rd15, %rd13;
	ld.global.u32 	%r53, [%rd16];
	mad.lo.s32 	%r54, %r53, %r52, %r51;
	ld.global.u32 	%r55, [%rd52];
	add.s64 	%rd17, %rd16, %rd13;
	ld.global.u32 	%r56, [%rd17];
	mad.lo.s32 	%r57, %r56, %r55, %r54;
	ld.global.u32 	%r58, [%rd52+4];
	add.s64 	%rd18, %rd17, %rd13;
	ld.global.u32 	%r59, [%rd18];
	mad.lo.s32 	%r60, %r59, %r58, %r57;
	ld.global.u32 	%r61, [%rd52+8];
	add.s64 	%rd19, %rd18, %rd13;
	ld.global.u32 	%r62, [%rd19];
	mad.lo.s32 	%r63, %r62, %r61, %r60;
	ld.global.u32 	%r64, [%rd52+12];
	add.s64 	%rd20, %rd19, %rd13;
	ld.global.u32 	%r65, [%rd20];
	mad.lo.s32 	%r106, %r65, %r64, %r63;
	add.s32 	%r95, %r95, 8;
	add.s32 	%r94, %r94, %r7;
	add.s64 	%rd52, %rd52, 32;
	setp.ne.s32 	%p6, %r95, 0;
	@%p6 bra 	$L__BB0_4;
$L__BB0_5:
	setp.eq.s32 	%p7, %r4, 0;
	@%p7 bra 	$L__BB0_13;
	and.b32  	%r17, %r31, 3;
	setp.lt.u32 	%p8, %r4, 4;
	@%p8 bra 	$L__BB0_8;
	add.s32 	%r67, %r101, %r3;
	mul.wide.u32 	%rd21, %r67, 4;
	add.s64 	%rd22, %rd2, %rd21;
	ld.global.u32 	%r68, [%rd22];
	mad.lo.s32 	%r69, %r101, %r30, %r1;
	mul.wide.s32 	%rd23, %r69, 4;
	add.s64 	%rd24, %rd1, %rd23;
	ld.global.u32 	%r70, [%rd24];
	mad.lo.s32 	%r71, %r70, %r68, %r106;
	cvt.u64.u32 	%rd25, %r3;
	cvt.u64.u32 	%rd26, %r101;
	add.s64 	%rd27, %rd26, %rd25;
	shl.b64 	%rd28, %rd27, 2;
	add.s64 	%rd29, %rd2, %rd28;
	ld.global.u32 	%r72, [%rd29+4];
	mul.wide.s32 	%rd30, %r30, 4;
	add.s64 	%rd31, %rd24, %rd30;
	ld.global.u32 	%r73, [%rd31];
	mad.lo.s32 	%r74, %r73, %r72, %r71;
	ld.global.u32 	%r75, [%rd29+8];
	add.s64 	%rd32, %rd31, %rd30;
	ld.global.u32 	%r76, [%rd32];
	mad.lo.s32 	%r77, %r76, %r75, %r74;
	ld.global.u32 	%r78, [%rd29+12];
	add.s64 	%rd33, %rd32, %rd30;
	ld.global.u32 	%r79, [%rd33];
	mad.lo.s32 	%r106, %r79, %r78, %r77;
	add.s32 	%r101, %r101, 4;
$L__BB0_8:
	setp.eq.s32 	%p9, %r17, 0;
	@%p9 bra 	$L__BB0_13;
	setp.eq.s32 	%p10, %r17, 1;
	@%p10 bra 	$L__BB0_11;
	add.s32 	%r81, %r101, %r3;
	mul.wide.u32 	%rd34, %r81, 4;
	add.s64 	%rd35, %rd2, %rd34;
	ld.global.u32 	%r82, [%rd35];
	mad.lo.s32 	%r83, %r101, %r30, %r1;
	mul.wide.s32 	%rd36, %r83, 4;
	add.s64 	%rd37, %rd1, %rd36;
	ld.global.u32 	%r84, [%rd37];
	mad.lo.s32 	%r85, %r84, %r82, %r106;
	cvt.u64.u32 	%rd38, %r3;
	cvt.u64.u32 	%rd39, %r101;
	add.s64 	%rd40, %rd39, %rd38;
	shl.b64 	%rd41, %rd40, 2;
	add.s64 	%rd42, %rd2, %rd41;
	ld.global.u32 	%r86, [%rd42+4];
	mul.wide.s32 	%rd43, %r30, 4;
	add.s64 	%rd44, %rd37, %rd43;
	ld.global.u32 	%r87, [%rd44];
	mad.lo.s32 	%r106, %r87, %r86, %r85;
	add.s32 	%r101, %r101, 2;
$L__BB0_11:
	and.b32  	%r88, %r31, 1;
	setp.eq.b32 	%p11, %r88, 1;
	not.pred 	%p12, %p11;
	@%p12 bra 	$L__BB0_13;
	add.s32 	%r89, %r101, %r3;
	mul.wide.u32 	%rd45, %r89, 4;
	add.s64 	%rd46, %rd2, %rd45;
	ld.global.u32 	%r90, [%rd46];
	mad.lo.s32 	%r91, %r101, %r30, %r1;
	mul.wide.s32 	%rd47, %r91, 4;
	add.s64 	%rd48, %rd1, %rd47;
	ld.global.u32 	%r92, [%rd48];
	mad.lo.s32 	%r106, %r92, %r90, %r106;
$L__BB0_13:
	mad.lo.s32 	%r93, %r30, %r2, %r1;
	cvta.to.global.u64 	%rd49, %rd6;
	mul.wide.s32 	%rd50, %r93, 4;
	add.s64 	%rd51, %rd49, %rd50;
	st.global.u32 	[%rd51], %r106;
$L__BB0_14:
	ret;

}


// ===== COMPILED SASS (sm_100) =====

	.target	sm_100

	.elftype	@"ET_EXEC"


//--------------------- .note.nv.tkinfo           --------------------------
	.section	.note.nv.tkinfo,"",@"SHT_NOTE"
	.sectionflags	@"SHF_NOTE_NV_TKINFO"
	.tkinfo
        /*0018*/ 	.word	0x00000002
        /*0030*/ 	.string	""
        /*0030*/ 	.string	"ptxas"
        /*0030*/ 	.string	"Cuda compilation tools, release 13.0, V13.0.88"
        /*0030*/ 	.string	"Build cuda_13.0.r13.0/compiler.36424714_0"
        /*0030*/ 	.string	"-arch sm_100 -m 64 "



//--------------------- .note.nv.cuinfo           --------------------------
	.section	.note.nv.cuinfo,"",@"SHT_NOTE"
	.sectionflags	@"SHF_NOTE_NV_CUINFO"
        /*0018*/ 	.short	0x0002
        /*001a*/ 	.short	0x0064
        /*001c*/ 	.short	0x0082
	.zero		2


//--------------------- .nv.info                  --------------------------
	.section	.nv.info,"",@"SHT_CUDA_INFO"
	.align	4


	//----- nvinfo : EIATTR_REGCOUNT
	.align		4
        /*0000*/ 	.byte	0x04, 0x2f
        /*0002*/ 	.short	(.L_1 - .L_0)
	.align		4
.L_0:
        /*0004*/ 	.word	index@(_Z12matmulKernelPiS_S_iii)
        /*0008*/ 	.word	0x00000020


	//----- nvinfo : EIATTR_FRAME_SIZE
	.align		4
.L_1:
        /*000c*/ 	.byte	0x04, 0x11
        /*000e*/ 	.short	(.L_3 - .L_2)
	.align		4
.L_2:
        /*0010*/ 	.word	index@(_Z12matmulKernelPiS_S_iii)
        /*0014*/ 	.word	0x00000000


	//----- nvinfo : EIATTR_MIN_STACK_SIZE
	.align		4
.L_3:
        /*0018*/ 	.byte	0x04, 0x12
        /*001a*/ 	.short	(.L_5 - .L_4)
	.align		4
.L_4:
        /*001c*/ 	.word	index@(_Z12matmulKernelPiS_S_iii)
        /*0020*/ 	.word	0x00000000
.L_5:


//--------------------- .nv.compat                --------------------------
	.section	.nv.compat,"",@"SHT_CUDA_COMPAT_INFO"
	.align	4
        /*0000*/ 	.byte	0x02, 0x09, 0x00, 0x00, 0x02, 0x02, 0x01, 0x00, 0x02, 0x05, 0x05, 0x00, 0x03, 0x07, 0x01, 0x01
        /*0010*/ 	.byte	0x02, 0x03, 0x00, 0x00, 0x02, 0x06, 0x01, 0x00, 0x04, 0x0b, 0x08, 0x00, 0x09, 0x00, 0x00, 0x00
        /*0020*/ 	.byte	0x00, 0x00, 0x00, 0x00


//--------------------- .nv.info._Z12matmulKernelPiS_S_iii --------------------------
	.section	.nv.info._Z12matmulKernelPiS_S_iii,"",@"SHT_CUDA_INFO"
	.sectionflags	@""
	.align	4


	//----- nvinfo : EIATTR_CUDA_API_VERSION
	.align		4
        /*0000*/ 	.byte	0x04, 0x37
        /*0002*/ 	.short	(.L_7 - .L_6)
.L_6:
        /*0004*/ 	.word	0x00000082


	//----- nvinfo : EIATTR_KPARAM_INFO
	.align		4
.L_7:
        /*0008*/ 	.byte	0x04, 0x17
        /*000a*/ 	.short	(.L_9 - .L_8)
.L_8:
        /*000c*/ 	.word	0x00000000
        /*0010*/ 	.short	0x0005
        /*0012*/ 	.short	0x0020
        /*0014*/ 	.byte	0x00, 0xf0, 0x11, 0x00


	//----- nvinfo : EIATTR_KPARAM_INFO
	.align		4
.L_9:
        /*0018*/ 	.byte	0x04, 0x17
        /*001a*/ 	.short	(.L_11 - .L_10)
.L_10:
        /*001c*/ 	.word	0x00000000
        /*0020*/ 	.short	0x0004
        /*0022*/ 	.short	0x001c
        /*0024*/ 	.byte	0x00, 0xf0, 0x11, 0x00


	//----- nvinfo : EIATTR_KPARAM_INFO
	.align		4
.L_11:
        /*0028*/ 	.byte	0x04, 0x17
        /*002a*/ 	.short	(.L_13 - .L_12)
.L_12:
        /*002c*/ 	.word	0x00000000
        /*0030*/ 	.short	0x0003
        /*0032*/ 	.short	0x0018
        /*0034*/ 	.byte	0x00, 0xf0, 0x11, 0x00


	//----- nvinfo : EIATTR_KPARAM_INFO
	.align		4
.L_13:
        /*0038*/ 	.byte	0x04, 0x17
        /*003a*/ 	.short	(.L_15 - .L_14)
.L_14:
        /*003c*/ 	.word	0x00000000
        /*0040*/ 	.short	0x0002
        /*0042*/ 	.short	0x0010
        /*0044*/ 	.byte	0x00, 0xf5, 0x21, 0x00


	//----- nvinfo : EIATTR_KPARAM_INFO
	.align		4
.L_15:
        /*0048*/ 	.byte	0x04, 0x17
        /*004a*/ 	.short	(.L_17 - .L_16)
.L_16:
        /*004c*/ 	.word	0x00000000
        /*0050*/ 	.short	0x0001
        /*0052*/ 	.short	0x0008
        /*0054*/ 	.byte	0x00, 0xf5, 0x21, 0x00


	//----- nvinfo : EIATTR_KPARAM_INFO
	.align		4
.L_17:
        /*0058*/ 	.byte	0x04, 0x17
        /*005a*/ 	.short	(.L_19 - .L_18)
.L_18:
        /*005c*/ 	.word	0x00000000
        /*0060*/ 	.short	0x0000
        /*0062*/ 	.short	0x0000
        /*0064*/ 	.byte	0x00, 0xf5, 0x21, 0x00


	//----- nvinfo : EIATTR_SPARSE_MMA_MASK
	.align		4
.L_19:
        /*0068*/ 	.byte	0x03, 0x50
        /*006a*/ 	.short	0x0000


	//----- nvinfo : EIATTR_MAXREG_COUNT
	.align		4
        /*006c*/ 	.byte	0x03, 0x1b
        /*006e*/ 	.short	0x00ff


	//----- nvinfo : EIATTR_MERCURY_ISA_VERSION
	.align		4
        /*0070*/ 	.byte	0x03, 0x5f
        /*0072*/ 	.short	0x0101


	//----- nvinfo : EIATTR_VRC_CTA_INIT_COUNT
	.align		4
        /*0074*/ 	.byte	0x02, 0x4a
	.zero		1
	.zero		1


	//----- nvinfo : EIATTR_EXIT_INSTR_OFFSETS
	.align		4
        /*0078*/ 	.byte	0x04, 0x1c
        /*007a*/ 	.short	(.L_21 - .L_20)


	//   ....[0]....
.L_20:
        /*007c*/ 	.word	0x000000c0


	//   ....[1]....
        /*0080*/ 	.word	0x000008d0


	//----- nvinfo : EIATTR_CBANK_PARAM_SIZE
	.align		4
.L_21:
        /*0084*/ 	.byte	0x03, 0x19
        /*0086*/ 	.short	0x0024


	//----- nvinfo : EIATTR_PARAM_CBANK
	.align		4
        /*0088*/ 	.byte	0x04, 0x0a
        /*008a*/ 	.short	(.L_23 - .L_22)
	.align		4
.L_22:
        /*008c*/ 	.word	index@(.nv.constant0._Z12matmulKernelPiS_S_iii)
        /*0090*/ 	.short	0x0380
        /*0092*/ 	.short	0x0024


	//----- nvinfo : EIATTR_SW_WAR
	.align		4
.L_23:
        /*0094*/ 	.byte	0x04, 0x36
        /*0096*/ 	.short	(.L_25 - .L_24)
.L_24:
        /*0098*/ 	.word	0x00000008
.L_25:


//--------------------- .nv.callgraph             --------------------------
	.section	.nv.callgraph,"",@"SHT_CUDA_CALLGRAPH"
	.align	4
	.sectionentsize	8
	.align		4
        /*0000*/ 	.word	0x00000000
	.align		4
        /*0004*/ 	.word	0xffffffff
	.align		4
        /*0008*/ 	.word	0x00000000
	.align		4
        /*000c*/ 	.word	0xfffffffe
	.align		4
        /*0010*/ 	.word	0x00000000
	.align		4
        /*0014*/ 	.word	0xfffffffd
	.align		4
        /*0018*/ 	.word	0x00000000
	.align		4
        /*001c*/ 	.word	0xfffffffc


//--------------------- .text._Z12matmulKernelPiS_S_iii --------------------------
	.section	.text._Z12matmulKernelPiS_S_iii,"ax",@progbits
	.align	128
        .global         _Z12matmulKernelPiS_S_iii
        .type           _Z12matmulKernelPiS_S_iii,@function
        .size           _Z12matmulKernelPiS_S_iii,(.L_x_5 - _Z12matmulKernelPiS_S_iii)
        .other          _Z12matmulKernelPiS_S_iii,@"STO_CUDA_ENTRY STV_DEFAULT"
_Z12matmulKernelPiS_S_iii:
.text._Z12matmulKernelPiS_S_iii:
[----:B------:R-:W-:Y:S01]  /*0000*/  LDC R1, c[0x0][0x37c] ;  /* 0x0000df00ff017b82 */ /* 0x000fe20000000800 */
[----:B------:R-:W0:Y:S07]  /*0010*/  S2R R5, SR_TID.X ;  /* 0x0000000000057919 */ /* 0x000e2e0000002100 */
[----:B------:R-:W0:Y:S01]  /*0020*/  S2UR UR4, SR_CTAID.X ;  /* 0x00000000000479c3 */ /* 0x000e220000002500 */
[----:B------:R-:W1:Y:S07]  /*0030*/  S2R R4, SR_TID.Y ;  /* 0x0000000000047919 */ /* 0x000e6e0000002200 */
[----:B------:R-:W0:Y:S08]  /*0040*/  LDC R0, c[0x0][0x360] ;  /* 0x0000d800ff007b82 */ /* 0x000e300000000800 */
[----:B------:R-:W1:Y:S08]  /*0050*/  S2UR UR5, SR_CTAID.Y ;  /* 0x00000000000579c3 */ /* 0x000e700000002600 */
[----:B------:R-:W1:Y:S08]  /*0060*/  LDC R19, c[0x0][0x364] ;  /* 0x0000d900ff137b82 */ /* 0x000e700000000800 */
[----:B------:R-:W2:Y:S01]  /*0070*/  LDC.64 R2, c[0x0][0x398] ;  /* 0x0000e600ff027b82 */ /* 0x000ea20000000a00 */
[----:B0-----:R-:W-:-:S02]  /*0080*/  IMAD R0, R0, UR4, R5 ;  /* 0x0000000400007c24 */ /* 0x001fc4000f8e0205 */
[----:B-1----:R-:W-:-:S03]  /*0090*/  IMAD R19, R19, UR5, R4 ;  /* 0x0000000513137c24 */ /* 0x002fc6000f8e0204 */
[----:B--2---:R-:W-:-:S04]  /*00a0*/  ISETP.GE.AND P0, PT, R0, R3, PT ;  /* 0x000000030000720c */ /* 0x004fc80003f06270 */
[----:B------:R-:W-:-:S13]  /*00b0*/  ISETP.GE.OR P0, PT, R19, R2, P0 ;  /* 0x000000021300720c */ /* 0x000fda0000706670 */
[----:B------:R-:W-:Y:S05]  /*00c0*/  @P0 EXIT ;  /* 0x000000000000094d */ /* 0x000fea0003800000 */
[----:B------:R-:W0:Y:S01]  /*00d0*/  LDC R2, c[0x0][0x3a0] ;  /* 0x0000e800ff027b82 */ /* 0x000e220000000800 */
[----:B------:R-:W1:Y:S01]  /*00e0*/  LDCU.64 UR4, c[0x0][0x358] ;  /* 0x00006b00ff0477ac */ /* 0x000e620008000a00 */
[----:B------:R-:W-:Y:S01]  /*00f0*/  HFMA2 R24, -RZ, RZ, 0, 0 ;  /* 0x00000000ff187431 */ /* 0x000fe200000001ff */
[----:B0-----:R-:W-:-:S13]  /*0100*/  ISETP.GE.AND P0, PT, R2, 0x1, PT ;  /* 0x000000010200780c */ /* 0x001fda0003f06270 */
[----:B-1----:R-:W-:Y:S05]  /*0110*/  @!P0 BRA `(.L_x_0) ;  /* 0x0000000400dc8947 */ /* 0x002fea0003800000 */
[C---:B------:R-:W-:Y:S01]  /*0120*/  ISETP.GE.U32.AND P1, PT, R2.reuse, 0x8, PT ;  /* 0x000000080200780c */ /* 0x040fe20003f26070 */
[----:B------:R-:W-:Y:S01]  /*0130*/  IMAD R20, R19, R2, RZ ;  /* 0x0000000213147224 */ /* 0x000fe200078e02ff */
[----:B------:R-:W-:Y:S02]  /*0140*/  LOP3.LUT R27, R2, 0x7, RZ, 0xc0, !PT ;  /* 0x00000007021b7812 */ /* 0x000fe400078ec0ff */
[----:B------:R-:W-:Y:S02]  /*0150*/  MOV R21, RZ ;  /* 0x000000ff00157202 */ /* 0x000fe40000000f00 */
[----:B------:R-:W-:Y:S02]  /*0160*/  ISETP.NE.AND P0, PT, R27, RZ, PT ;  /* 0x000000ff1b00720c */ /* 0x000fe40003f05270 */
[----:B------:R-:W-:-:S05]  /*0170*/  MOV R24, RZ ;  /* 0x000000ff00187202 */ /* 0x000fca0000000f00 */
[----:B------:R-:W-:Y:S06]  /*0180*/  @!P1 BRA `(.L_x_1) ;  /* 0x0000000000c09947 */ /* 0x000fec0003800000 */
[----:B------:R-:W0:Y:S01]  /*0190*/  LDC.64 R4, c[0x0][0x380] ;  /* 0x0000e000ff047b82 */ /* 0x000e220000000a00 */
[----:B------:R-:W-:Y:S02]  /*01a0*/  LOP3.LUT R21, R2, 0x7ffffff8, RZ, 0xc0, !PT ;  /* 0x7ffffff802157812 */ /* 0x000fe400078ec0ff */
[----:B------:R-:W-:Y:S02]  /*01b0*/  MOV R24, RZ ;  /* 0x000000ff00187202 */ /* 0x000fe40000000f00 */
[----:B------:R-:W-:Y:S02]  /*01c0*/  MOV R18, R0 ;  /* 0x0000000000127202 */ /* 0x000fe40000000f00 */
[----:B------:R-:W-:Y:S01]  /*01d0*/  IADD3 R22, PT, PT, -R21, RZ, RZ ;  /* 0x000000ff15167210 */ /* 0x000fe20007ffe1ff */
[----:B0-----:R-:W-:-:S03]  /*01e0*/  IMAD.WIDE.U32 R4, R20, 0x4, R4 ;  /* 0x0000000414047825 */ /* 0x001fc600078e0004 */
[----:B------:R-:W-:-:S04]  /*01f0*/  IADD3 R6, P1, PT, R4, 0x10, RZ ;  /* 0x0000001004067810 */ /* 0x000fc80007f3e0ff */
[----:B------:R-:W-:-:S09]  /*0200*/  IADD3.X R5, PT, PT, RZ, R5, RZ, P1, !PT ;  /* 0x00000005ff057210 */ /* 0x000fd20000ffe4ff */
.L_x_2:
[----:B------:R-:W0:Y:S01]  /*0210*/  LDC.64 R16, c[0x0][0x388] ;  /* 0x0000e200ff107b82 */ /* 0x000e220000000a00 */
[----:B------:R-:W-:-:S05]  /*0220*/  MOV R4, R6 ;  /* 0x0000000600047202 */ /* 0x000fca0000000f00 */
[----:B------:R-:W2:Y:S04]  /*0230*/  LDG.E R25, desc[UR4][R4.64+-0x10] ;  /* 0xfffff00404197981 */ /* 0x000ea8000c1e1900 */
[----:B------:R-:W3:Y:S04]  /*0240*/  LDG.E R23, desc[UR4][R4.64+-0xc] ;  /* 0xfffff40404177981 */ /* 0x000ee8000c1e1900 */
[----:B------:R-:W4:Y:S04]  /*0250*/  LDG.E R29, desc[UR4][R4.64+-0x8] ;  /* 0xfffff804041d7981 */ /* 0x000f28000c1e1900 */
[----:B------:R-:W5:Y:S01]  /*0260*/  LDG.E R28, desc[UR4][R4.64+-0x4] ;  /* 0xfffffc04041c7981 */ /* 0x000f62000c1e1900 */
[----:B0-----:R-:W-:-:S05]  /*0270*/  IMAD.WIDE R16, R18, 0x4, R16 ;  /* 0x0000000412107825 */ /* 0x001fca00078e0210 */
[----:B------:R0:W2:Y:S01]  /*0280*/  LDG.E R26, desc[UR4][R16.64] ;  /* 0x00000004101a7981 */ /* 0x0000a2000c1e1900 */
[----:B------:R-:W-:-:S04]  /*0290*/  IMAD.WIDE R14, R3, 0x4, R16 ;  /* 0x00000004030e7825 */ /* 0x000fc800078e0210 */
[C---:B------:R-:W-:Y:S02]  /*02a0*/  IMAD.WIDE R6, R3.reuse, 0x4, R14 ;  /* 0x0000000403067825 */ /* 0x040fe400078e020e */
[----:B------:R-:W3:Y:S02]  /*02b0*/  LDG.E R14, desc[UR4][R14.64] ;  /* 0x000000040e0e7981 */ /* 0x000ee4000c1e1900 */
[C---:B------:R-:W-:Y:S02]  /*02c0*/  IMAD.WIDE R10, R3.reuse, 0x4, R6 ;  /* 0x00000004030a7825 */ /* 0x040fe400078e0206 */
[----:B------:R-:W4:Y:S02]  /*02d0*/  LDG.E R6, desc[UR4][R6.64] ;  /* 0x0000000406067981 */ /* 0x000f24000c1e1900 */
[C---:B------:R-:W-:Y:S02]  /*02e0*/  IMAD.WIDE R8, R3.reuse, 0x4, R10 ;  /* 0x0000000403087825 */ /* 0x040fe400078e020a */
[----:B------:R-:W5:Y:S02]  /*02f0*/  LDG.E R10, desc[UR4][R10.64] ;  /* 0x000000040a0a7981 */ /* 0x000f64000c1e1900 */
[----:B------:R-:W-:-:S02]  /*0300*/  IMAD.WIDE R12, R3, 0x4, R8 ;  /* 0x00000004030c7825 */ /* 0x000fc400078e0208 */
[----:B------:R-:W5:Y:S04]  /*0310*/  LDG.E R7, desc[UR4][R4.64] ;  /* 0x0000000404077981 */ /* 0x000f68000c1e1900 */
[----:B------:R-:W5:Y:S01]  /*0320*/  LDG.E R8, desc[UR4][R8.64] ;  /* 0x0000000408087981 */ /* 0x000f62000c1e1900 */
[----:B0-----:R-:W-:-:S03]  /*0330*/  IMAD.WIDE R16, R3, 0x4, R12 ;  /* 0x0000000403107825 */ /* 0x001fc600078e020c */
[----:B------:R-:W5:Y:S04]  /*0340*/  LDG.E R12, desc[UR4][R12.64] ;  /* 0x000000040c0c7981 */ /* 0x000f68000c1e1900 */
[----:B------:R-:W5:Y:S04]  /*0350*/  LDG.E R15, desc[UR4][R16.64] ;  /* 0x00000004100f7981 */ /* 0x000f68000c1e1900 */
[----:B------:R-:W5:Y:S04]  /*0360*/  LDG.E R9, desc[UR4][R4.64+0x4] ;  /* 0x0000040404097981 */ /* 0x000f68000c1e1900 */
[----:B------:R-:W5:Y:S01]  /*0370*/  LDG.E R11, desc[UR4][R4.64+0xc] ;  /* 0x00000c04040b7981 */ /* 0x000f62000c1e1900 */
[----:B--2---:R-:W-:-:S02]  /*0380*/  IMAD R26, R25, R26, R24 ;  /* 0x0000001a191a7224 */ /* 0x004fc400078e0218 */
[----:B------:R-:W-:Y:S02]  /*0390*/  IMAD.WIDE R24, R3, 0x4, R16 ;  /* 0x0000000403187825 */ /* 0x000fe400078e0210 */
[----:B------:R0:W2:Y:S04]  /*03a0*/  LDG.E R16, desc[UR4][R4.64+0x8] ;  /* 0x0000080404107981 */ /* 0x0000a8000c1e1900 */
[----:B------:R-:W2:Y:S01]  /*03b0*/  LDG.E R24, desc[UR4][R24.64] ;  /* 0x0000000418187981 */ /* 0x000ea2000c1e1900 */
[----:B---3--:R-:W-:Y:S01]  /*03c0*/  IMAD R14, R23, R14, R26 ;  /* 0x0000000e170e7224 */ /* 0x008fe200078e021a */
[----:B------:R-:W-:-:S03]  /*03d0*/  IADD3 R22, PT, PT, R22, 0x8, RZ ;  /* 0x0000000816167810 */ /* 0x000fc60007ffe0ff */
[----:B----4-:R-:W-:Y:S01]  /*03e0*/  IMAD R29, R29, R6, R14 ;  /* 0x000000061d1d7224 */ /* 0x010fe200078e020e */
[----:B------:R-:W-:-:S03]  /*03f0*/  ISETP.NE.AND P1, PT, R22, RZ, PT ;  /* 0x000000ff1600720c */ /* 0x000fc60003f25270 */
[----:B-----5:R-:W-:Y:S01]  /*0400*/  IMAD R10, R28, R10, R29 ;  /* 0x0000000a1c0a7224 */ /* 0x020fe200078e021d */
[----:B------:R-:W-:-:S03]  /*0410*/  IADD3 R6, P2, PT, R4, 0x20, RZ ;  /* 0x0000002004067810 */ /* 0x000fc60007f5e0ff */
[----:B------:R-:W-:Y:S01]  /*0420*/  IMAD R7, R7, R8, R10 ;  /* 0x0000000807077224 */ /* 0x000fe200078e020a */
[----:B0-----:R-:W-:Y:S02]  /*0430*/  IADD3.X R5, PT, PT, RZ, R5, RZ, P2, !PT ;  /* 0x00000005ff057210 */ /* 0x001fe400017fe4ff */
[----:B------:R-:W-:Y:S01]  /*0440*/  LEA R18, R3, R18, 0x3 ;  /* 0x0000001203127211 */ /* 0x000fe200078e18ff */
[----:B------:R-:W-:-:S04]  /*0450*/  IMAD R7, R9, R12, R7 ;  /* 0x0000000c09077224 */ /* 0x000fc800078e0207 */
[----:B--2---:R-:W-:-:S04]  /*0460*/  IMAD R7, R16, R15, R7 ;  /* 0x0000000f10077224 */ /* 0x004fc800078e0207 */
[----:B------:R-:W-:Y:S01]  /*0470*/  IMAD R24, R11, R24, R7 ;  /* 0x000000180b187224 */ /* 0x000fe200078e0207 */
[----:B------:R-:W-:Y:S06]  /*0480*/  @P1 BRA `(.L_x_2) ;  /* 0xfffffffc00601947 */ /* 0x000fec000383ffff */
.L_x_1:
[----:B------:R-:W-:Y:S05]  /*0490*/  @!P0 BRA `(.L_x_0) ;  /* 0x0000000000fc8947 */ /* 0x000fea0003800000 */
[----:B------:R-:W-:Y:S02]  /*04a0*/  ISETP.GE.U32.AND P1, PT, R27, 0x4, PT ;  /* 0x000000041b00780c */ /* 0x000fe40003f26070 */
[----:B------:R-:W-:-:S04]  /*04b0*/  LOP3.LUT R16, R2, 0x3, RZ, 0xc0, !PT ;  /* 0x0000000302107812 */ /* 0x000fc800078ec0ff */
[----:B------:R-:W-:-:S07]  /*04c0*/  ISETP.NE.AND P0, PT, R16, RZ, PT ;  /* 0x000000ff1000720c */ /* 0x000fce0003f05270 */
[----:B------:R-:W-:Y:S06]  /*04d0*/  @!P1 BRA `(.L_x_3) ;  /* 0x00000000006c9947 */ /* 0x000fec0003800000 */
[----:B------:R-:W0:Y:S01]  /*04e0*/  LDC.64 R6, c[0x0][0x388] ;  /* 0x0000e200ff067b82 */ /* 0x000e220000000a00 */
[----:B------:R-:W1:Y:S01]  /*04f0*/  LDCU.64 UR6, c[0x0][0x380] ;  /* 0x00007000ff0677ac */ /* 0x000e620008000a00 */
[----:B------:R-:W-:Y:S01]  /*0500*/  IMAD R9, R21, R3, R0 ;  /* 0x0000000315097224 */ /* 0x000fe200078e0200 */
[CC--:B------:R-:W-:Y:S02]  /*0510*/  IADD3 R5, PT, PT, R20.reuse, R21.reuse, RZ ;  /* 0x0000001514057210 */ /* 0x0c0fe40007ffe0ff */
[----:B------:R-:W-:-:S03]  /*0520*/  IADD3 R10, P1, PT, R20, R21, RZ ;  /* 0x00000015140a7210 */ /* 0x000fc60007f3e0ff */
[----:B------:R-:W2:Y:S01]  /*0530*/  LDC.64 R14, c[0x0][0x380] ;  /* 0x0000e000ff0e7b82 */ /* 0x000ea20000000a00 */
[----:B0-----:R-:W-:-:S04]  /*0540*/  IMAD.WIDE R6, R9, 0x4, R6 ;  /* 0x0000000409067825 */ /* 0x001fc800078e0206 */
[----:B------:R-:W-:Y:S02]  /*0550*/  IMAD.WIDE R8, R3, 0x4, R6 ;  /* 0x0000000403087825 */ /* 0x000fe400078e0206 */
[----:B------:R-:W3:Y:S02]  /*0560*/  LDG.E R6, desc[UR4][R6.64] ;  /* 0x0000000406067981 */ /* 0x000ee4000c1e1900 */
[----:B--2---:R-:W-:Y:S01]  /*0570*/  IMAD.WIDE.U32 R14, R5, 0x4, R14 ;  /* 0x00000004050e7825 */ /* 0x004fe200078e000e */
[----:B------:R-:W-:Y:S02]  /*0580*/  IADD3.X R5, PT, PT, RZ, RZ, RZ, P1, !PT ;  /* 0x000000ffff057210 */ /* 0x000fe40000ffe4ff */
[----:B-1----:R-:W-:-:S03]  /*0590*/  LEA R4, P1, R10, UR6, 0x2 ;  /* 0x000000060a047c11 */ /* 0x002fc6000f8210ff */
[----:B------:R-:W3:Y:S01]  /*05a0*/  LDG.E R15, desc[UR4][R14.64] ;  /* 0x000000040e0f7981 */ /* 0x000ee2000c1e1900 */
[----:B------:R-:W-:Y:S01]  /*05b0*/  LEA.HI.X R5, R10, UR7, R5, 0x2, P1 ;  /* 0x000000070a057c11 */ /* 0x000fe200088f1405 */
[C---:B------:R-:W-:Y:S02]  /*05c0*/  IMAD.WIDE R10, R3.reuse, 0x4, R8 ;  /* 0x00000004030a7825 */ /* 0x040fe400078e0208 */
[----:B------:R-:W2:Y:S04]  /*05d0*/  LDG.E R8, desc[UR4][R8.64] ;  /* 0x0000000408087981 */ /* 0x000ea8000c1e1900 */
[----:B------:R-:W2:Y:S01]  /*05e0*/  LDG.E R17, desc[UR4][R4.64+0x4] ;  /* 0x0000040404117981 */ /* 0x000ea2000c1e1900 */
[----:B------:R-:W-:-:S03]  /*05f0*/  IMAD.WIDE R12, R3, 0x4, R10 ;  /* 0x00000004030c7825 */ /* 0x000fc600078e020a */
[----:B------:R-:W4:Y:S04]  /*0600*/  LDG.E R22, desc[UR4][R10.64] ;  /* 0x000000040a167981 */ /* 0x000f28000c1e1900 */
[----:B------:R-:W4:Y:S04]  /*0610*/  LDG.E R18, desc[UR4][R4.64+0x8] ;  /* 0x0000080404127981 */ /* 0x000f28000c1e1900 */
[----:B------:R-:W5:Y:S04]  /*0620*/  LDG.E R26, desc[UR4][R4.64+0xc] ;  /* 0x00000c04041a7981 */ /* 0x000f68000c1e1900 */
[----:B------:R-:W5:Y:S01]  /*0630*/  LDG.E R12, desc[UR4][R12.64] ;  /* 0x000000040c0c7981 */ /* 0x000f62000c1e1900 */
[----:B------:R-:W-:Y:S01]  /*0640*/  IADD3 R21, PT, PT, R21, 0x4, RZ ;  /* 0x0000000415157810 */ /* 0x000fe20007ffe0ff */
[----:B---3--:R-:W-:-:S04]  /*0650*/  IMAD R24, R15, R6, R24 ;  /* 0x000000060f187224 */ /* 0x008fc800078e0218 */
[----:B--2---:R-:W-:-:S04]  /*0660*/  IMAD R17, R17, R8, R24 ;  /* 0x0000000811117224 */ /* 0x004fc800078e0218 */
[----:B----4-:R-:W-:-:S04]  /*0670*/  IMAD R17, R18, R22, R17 ;  /* 0x0000001612117224 */ /* 0x010fc800078e0211 */
[----:B-----5:R-:W-:-:S07]  /*0680*/  IMAD R24, R26, R12, R17 ;  /* 0x0000000c1a187224 */ /* 0x020fce00078e0211 */
.L_x_3:
[----:B------:R-:W-:Y:S05]  /*0690*/  @!P0 BRA `(.L_x_0) ;  /* 0x00000000007c8947 */ /* 0x000fea0003800000 */
[----:B------:R-:W-:Y:S01]  /*06a0*/  ISETP.NE.AND P1, PT, R16, 0x1, PT ;  /* 0x000000011000780c */ /* 0x000fe20003f25270 */
[----:B------:R-:W0:Y:S01]  /*06b0*/  LDC.64 R12, c[0x0][0x380] ;  /* 0x0000e000ff0c7b82 */ /* 0x000e220000000a00 */
[----:B------:R-:W-:-:S04]  /*06c0*/  LOP3.LUT R2, R2, 0x1, RZ, 0xc0, !PT ;  /* 0x0000000102027812 */ /* 0x000fc800078ec0ff */
[----:B------:R-:W-:-:S03]  /*06d0*/  ISETP.NE.U32.AND P0, PT, R2, 0x1, PT ;  /* 0x000000010200780c */ /* 0x000fc60003f05070 */
[----:B------:R-:W1:Y:S04]  /*06e0*/  LDC.64 R10, c[0x0][0x388] ;  /* 0x0000e200ff0a7b82 */ /* 0x000e680000000a00 */
[CC--:B------:R-:W-:Y:S02]  /*06f0*/  @P1 IADD3 R15, PT, PT, R20.reuse, R21.reuse, RZ ;  /* 0x00000015140f1210 */ /* 0x0c0fe40007ffe0ff */
[----:B------:R-:W-:Y:S02]  /*0700*/  @P1 IADD3 R2, P2, PT, R20, R21, RZ ;  /* 0x0000001514021210 */ /* 0x000fe40007f5e0ff */
[----:B------:R-:W2:Y:S02]  /*0710*/  @P1 LDC.64 R4, c[0x0][0x380] ;  /* 0x0000e000ff041b82 */ /* 0x000ea40000000a00 */
[----:B------:R-:W-:-:S06]  /*0720*/  @P1 IADD3.X R14, PT, PT, RZ, RZ, RZ, P2, !PT ;  /* 0x000000ffff0e1210 */ /* 0x000fcc00017fe4ff */
[----:B------:R-:W3:Y:S01]  /*0730*/  LDC.64 R6, c[0x0][0x380] ;  /* 0x0000e000ff067b82 */ /* 0x000ee20000000a00 */
[----:B0-----:R-:W-:-:S04]  /*0740*/  @P1 IMAD.WIDE.U32 R12, R15, 0x4, R12 ;  /* 0x000000040f0c1825 */ /* 0x001fc800078e000c */
[C---:B------:R-:W-:Y:S01]  /*0750*/  @P1 IMAD R15, R21.reuse, R3, R0 ;  /* 0x00000003150f1224 */ /* 0x040fe200078e0200 */
[----:B------:R-:W-:Y:S01]  /*0760*/  @P1 IADD3 R21, PT, PT, R21, 0x2, RZ ;  /* 0x0000000215151810 */ /* 0x000fe20007ffe0ff */
[----:B------:R-:W4:Y:S01]  /*0770*/  @P1 LDG.E R13, desc[UR4][R12.64] ;  /* 0x000000040c0d1981 */ /* 0x000f22000c1e1900 */
[----:B------:R-:W0:Y:S01]  /*0780*/  LDC.64 R8, c[0x0][0x388] ;  /* 0x0000e200ff087b82 */ /* 0x000e220000000a00 */
[----:B-1----:R-:W-:Y:S01]  /*0790*/  @P1 IMAD.WIDE R10, R15, 0x4, R10 ;  /* 0x000000040f0a1825 */ /* 0x002fe200078e020a */
[----:B------:R-:W-:Y:S02]  /*07a0*/  @!P0 IADD3 R17, PT, PT, R20, R21, RZ ;  /* 0x0000001514118210 */ /* 0x000fe40007ffe0ff */
[----:B--2---:R-:W-:Y:S01]  /*07b0*/  @P1 LEA R4, P2, R2, R4, 0x2 ;  /* 0x0000000402041211 */ /* 0x004fe200078410ff */
[----:B------:R-:W-:-:S03]  /*07c0*/  @!P0 IMAD R21, R21, R3, R0 ;  /* 0x0000000315158224 */ /* 0x000fc600078e0200 */
[----:B------:R-:W-:Y:S01]  /*07d0*/  @P1 LEA.HI.X R5, R2, R5, R14, 0x2, P2 ;  /* 0x0000000502051211 */ /* 0x000fe200010f140e */
[----:B------:R-:W-:Y:S01]  /*07e0*/  @P1 IMAD.WIDE R14, R3, 0x4, R10 ;  /* 0x00000004030e1825 */ /* 0x000fe200078e020a */
[----:B------:R-:W4:Y:S03]  /*07f0*/  @P1 LDG.E R2, desc[UR4][R10.64] ;  /* 0x000000040a021981 */ /* 0x000f26000c1e1900 */
[----:B---3--:R-:W-:Y:S01]  /*0800*/  @!P0 IMAD.WIDE.U32 R6, R17, 0x4, R6 ;  /* 0x0000000411068825 */ /* 0x008fe200078e0006 */
[----:B------:R-:W2:Y:S04]  /*0810*/  @P1 LDG.E R5, desc[UR4][R4.64+0x4] ;  /* 0x0000040404051981 */ /* 0x000ea8000c1e1900 */
[----:B------:R-:W2:Y:S01]  /*0820*/  @P1 LDG.E R14, desc[UR4][R14.64] ;  /* 0x000000040e0e1981 */ /* 0x000ea2000c1e1900 */
[----:B0-----:R-:W-:-:S03]  /*0830*/  @!P0 IMAD.WIDE R8, R21, 0x4, R8 ;  /* 0x0000000415088825 */ /* 0x001fc600078e0208 */
[----:B------:R-:W3:Y:S04]  /*0840*/  @!P0 LDG.E R7, desc[UR4][R6.64] ;  /* 0x0000000406078981 */ /* 0x000ee8000c1e1900 */
[----:B------:R-:W3:Y:S01]  /*0850*/  @!P0 LDG.E R8, desc[UR4][R8.64] ;  /* 0x0000000408088981 */ /* 0x000ee2000c1e1900 */
[----:B----4-:R-:W-:-:S04]  /*0860*/  @P1 IMAD R2, R13, R2, R24 ;  /* 0x000000020d021224 */ /* 0x010fc800078e0218 */
[----:B--2---:R-:W-:-:S04]  /*0870*/  @P1 IMAD R24, R5, R14, R2 ;  /* 0x0000000e05181224 */ /* 0x004fc800078e0202 */
[----:B---3--:R-:W-:-:S07]  /*0880*/  @!P0 IMAD R24, R7, R8, R24 ;  /* 0x0000000807188224 */ /* 0x008fce00078e0218 */
.L_x_0:
[----:B------:R-:W0:Y:S01]  /*0890*/  LDC.64 R4, c[0x0][0x390] ;  /* 0x0000e400ff047b82 */ /* 0x000e220000000a00 */
[----:B------:R-:W-:-:S04]  /*08a0*/  IMAD R3, R19, R3, R0 ;  /* 0x0000000313037224 */ /* 0x000fc800078e0200 */
[----:B0-----:R-:W-:-:S05]  /*08b0*/  IMAD.WIDE R2, R3, 0x4, R4 ;  /* 0x0000000403027825 */ /* 0x001fca00078e0204 */
[----:B------:R-:W-:Y:S01]  /*08c0*/  STG.E desc[UR4][R2.64], R24 ;  /* 0x0000001802007986 */ /* 0x000fe2000c101904 */
[----:B------:R-:W-:Y:S05]  /*08d0*/  EXIT ;  /* 0x000000000000794d */ /* 0x000fea0003800000 */
.L_x_4:
[----:B------:R-:W-:-:S00]  /*08e0*/  BRA `(.L_x_4) ;  /* 0xfffffffc00fc7947 */ /* 0x000fc0000383ffff */
[----:B------:R-:W-:-:S00]  /*08f0*/  NOP ;  /* 0x0000000000007918 */ /* 0x000fc00000000000 */
        /* <DEDUP_REMOVED lines=8> */
.L_x_5:


//--------------------- .nv.shared.reserved.0     --------------------------
	.section	.nv.shared.reserved.0,"aw",@nobits
	.weak		__nv_reservedSMEM_offset_0_alias
	.size		__nv_reservedSMEM_offset_0_alias, 0, 64
	.other		__nv_reservedSMEM_offset_0_alias,@"STO_CUDA_RESERVED_SHARED STV_DEFAULT"
__nv_reservedSMEM_offset_0_alias:
	.zero		0
	.zero		64


//--------------------- .nv.constant0._Z12matmulKernelPiS_S_iii --------------------------
	.section	.nv.constant0._Z12matmulKernelPiS_S_iii,"a",@progbits
	.sectionflags	@""
	.align	4
.nv.constant0._Z12matmulKernelPiS_S_iii:
	.zero		932


//--------------------- SYMBOLS --------------------------

	.type		.nv.reservedSmem.offset0,@object
	.size		.nv.reservedSmem.offset0,0x4
